//
// Generated by NVIDIA NVVM Compiler
//
// Compiler Build ID: CL-36424714
// Cuda compilation tools, release 13.0, V13.0.88
// Based on NVVM 20.0.0
//

.version 9.0
.target sm_100
.address_size 64

	// .globl	_Z10initializePf
.global .align 4 .b8 precalc_xorwow_matrix[102400];
.global .align 4 .b8 precalc_xorwow_offset_matrix[102400];
.global .align 4 .b8 mrg32k3aM1[2304];
.global .align 4 .b8 mrg32k3aM2[2304];
.global .align 4 .b8 mrg32k3aM1SubSeq[2016];
.global .align 4 .b8 mrg32k3aM2SubSeq[2016];
.global .align 4 .b8 mrg32k3aM1Seq[2304];
.global .align 4 .b8 mrg32k3aM2Seq[2304];
.const .align 8 .b8 __cr_lgamma_table[72];

.visible .entry _Z10initializePf(
	.param .u64 .ptr .align 1 _Z10initializePf_param_0
)
{
	.reg .b32 	%r<5>;
	.reg .b64 	%rd<5>;

	ld.param.u64 	%rd1, [_Z10initializePf_param_0];
	cvta.to.global.u64 	%rd2, %rd1;
	mov.u32 	%r1, %tid.x;
	mov.u32 	%r2, %ctaid.x;
	mad.lo.s32 	%r3, %r2, 1000, %r1;
	mul.wide.u32 	%rd3, %r3, 4;
	add.s64 	%rd4, %rd2, %rd3;
	mov.b32 	%r4, 0;
	st.global.u32 	[%rd4], %r4;
	ret;

}
	// .globl	_Z8update_WPfS_
.visible .entry _Z8update_WPfS_(
	.param .u64 .ptr .align 1 _Z8update_WPfS__param_0,
	.param .u64 .ptr .align 1 _Z8update_WPfS__param_1
)
{
	.reg .b32 	%r<4>;
	.reg .b32 	%f<4>;
	.reg .b64 	%rd<8>;
	.reg .b64 	%fd<4>;

	ld.param.u64 	%rd1, [_Z8update_WPfS__param_0];
	ld.param.u64 	%rd2, [_Z8update_WPfS__param_1];
	cvta.to.global.u64 	%rd3, %rd2;
	cvta.to.global.u64 	%rd4, %rd1;
	mov.u32 	%r1, %tid.x;
	mov.u32 	%r2, %ctaid.x;
	mad.lo.s32 	%r3, %r2, 1000, %r1;
	mul.wide.u32 	%rd5, %r3, 4;
	add.s64 	%rd6, %rd4, %rd5;
	ld.global.f32 	%f1, [%rd6];
	cvt.f64.f32 	%fd1, %f1;
	add.s64 	%rd7, %rd3, %rd5;
	ld.global.f32 	%f2, [%rd7];
	cvt.f64.f32 	%fd2, %f2;
	fma.rn.f64 	%fd3, %fd2, 0d3FA030DC4EA03A72, %fd1;
	cvt.rn.f32.f64 	%f3, %fd3;
	st.global.f32 	[%rd6], %f3;
	ret;

}


// ===== COMPILED SASS (sm_100) =====

	.target	sm_100

	.elftype	@"ET_EXEC"


//--------------------- .note.nv.tkinfo           --------------------------
	.section	.note.nv.tkinfo,"",@"SHT_NOTE"
	.sectionflags	@"SHF_NOTE_NV_TKINFO"
	.tkinfo
        /*0018*/ 	.word	0x00000002
        /*0030*/ 	.string	""
        /*0030*/ 	.string	"ptxas"
        /*0030*/ 	.string	"Cuda compilation tools, release 13.0, V13.0.88"
        /*0030*/ 	.string	"Build cuda_13.0.r13.0/compiler.36424714_0"
        /*0030*/ 	.string	"-arch sm_100 -m 64 "



//--------------------- .note.nv.cuinfo           --------------------------
	.section	.note.nv.cuinfo,"",@"SHT_NOTE"
	.sectionflags	@"SHF_NOTE_NV_CUINFO"
        /*0018*/ 	.short	0x0002
        /*001a*/ 	.short	0x0064
        /*001c*/ 	.short	0x0082
	.zero		2


//--------------------- .nv.info                  --------------------------
	.section	.nv.info,"",@"SHT_CUDA_INFO"
	.align	4


	//----- nvinfo : EIATTR_REGCOUNT
	.align		4
        /*0000*/ 	.byte	0x04, 0x2f
        /*0002*/ 	.short	(.L_10 - .L_9)
	.align		4
.L_9:
        /*0004*/ 	.word	index@(_Z10initializePf)
        /*0008*/ 	.word	0x00000008


	//----- nvinfo : EIATTR_FRAME_SIZE
	.align		4
.L_10:
        /*000c*/ 	.byte	0x04, 0x11
        /*000e*/ 	.short	(.L_12 - .L_11)
	.align		4
.L_11:
        /*0010*/ 	.word	index@(_Z10initializePf)
        /*0014*/ 	.word	0x00000000


	//----- nvinfo : EIATTR_REGCOUNT
	.align		4
.L_12:
        /*0018*/ 	.byte	0x04, 0x2f
        /*001a*/ 	.short	(.L_14 - .L_13)
	.align		4
.L_13:
        /*001c*/ 	.word	index@(_Z8update_WPfS_)
        /*0020*/ 	.word	0x0000000c


	//----- nvinfo : EIATTR_FRAME_SIZE
	.align		4
.L_14:
        /*0024*/ 	.byte	0x04, 0x11
        /*0026*/ 	.short	(.L_16 - .L_15)
	.align		4
.L_15:
        /*0028*/ 	.word	index@(_Z8update_WPfS_)
        /*002c*/ 	.word	0x00000000


	//----- nvinfo : EIATTR_MIN_STACK_SIZE
	.align		4
.L_16:
        /*0030*/ 	.byte	0x04, 0x12
        /*0032*/ 	.short	(.L_18 - .L_17)
	.align		4
.L_17:
        /*0034*/ 	.word	index@(_Z8update_WPfS_)
        /*0038*/ 	.word	0x00000000


	//----- nvinfo : EIATTR_MIN_STACK_SIZE
	.align		4
.L_18:
        /*003c*/ 	.byte	0x04, 0x12
        /*003e*/ 	.short	(.L_20 - .L_19)
	.align		4
.L_19:
        /*0040*/ 	.word	index@(_Z10initializePf)
        /*0044*/ 	.word	0x00000000
.L_20:


//--------------------- .nv.compat                --------------------------
	.section	.nv.compat,"",@"SHT_CUDA_COMPAT_INFO"
	.align	4
        /*0000*/ 	.byte	0x02, 0x09, 0x00, 0x00, 0x02, 0x02, 0x01, 0x00, 0x02, 0x05, 0x05, 0x00, 0x03, 0x07, 0x01, 0x01
        /*0010*/ 	.byte	0x02, 0x03, 0x00, 0x00, 0x02, 0x06, 0x01, 0x00, 0x04, 0x0b, 0x08, 0x00, 0x01, 0x00, 0x00, 0x00
        /*0020*/ 	.byte	0x00, 0x00, 0x00, 0x00


//--------------------- .nv.info._Z8update_WPfS_  --------------------------
	.section	.nv.info._Z8update_WPfS_,"",@"SHT_CUDA_INFO"
	.sectionflags	@""
	.align	4


	//----- nvinfo : EIATTR_CUDA_API_VERSION
	.align		4
        /*0000*/ 	.byte	0x04, 0x37
        /*0002*/ 	.short	(.L_22 - .L_21)
.L_21:
        /*0004*/ 	.word	0x00000082


	//----- nvinfo : EIATTR_KPARAM_INFO
	.align		4
.L_22:
        /*0008*/ 	.byte	0x04, 0x17
        /*000a*/ 	.short	(.L_24 - .L_23)
.L_23:
        /*000c*/ 	.word	0x00000000
        /*0010*/ 	.short	0x0001
        /*0012*/ 	.short	0x0008
        /*0014*/ 	.byte	0x00, 0xf5, 0x21, 0x00


	//----- nvinfo : EIATTR_KPARAM_INFO
	.align		4
.L_24:
        /*0018*/ 	.byte	0x04, 0x17
        /*001a*/ 	.short	(.L_26 - .L_25)
.L_25:
        /*001c*/ 	.word	0x00000000
        /*0020*/ 	.short	0x0000
        /*0022*/ 	.short	0x0000
        /*0024*/ 	.byte	0x00, 0xf5, 0x21, 0x00


	//----- nvinfo : EIATTR_SPARSE_MMA_MASK
	.align		4
.L_26:
        /*0028*/ 	.byte	0x03, 0x50
        /*002a*/ 	.short	0x0000


	//----- nvinfo : EIATTR_MAXREG_COUNT
	.align		4
        /*002c*/ 	.byte	0x03, 0x1b
        /*002e*/ 	.short	0x00ff


	//----- nvinfo : EIATTR_MERCURY_ISA_VERSION
	.align		4
        /*0030*/ 	.byte	0x03, 0x5f
        /*0032*/ 	.short	0x0101


	//----- nvinfo : EIATTR_VRC_CTA_INIT_COUNT
	.align		4
        /*0034*/ 	.byte	0x02, 0x4a
	.zero		1
	.zero		1


	//----- nvinfo : EIATTR_EXIT_INSTR_OFFSETS
	.align		4
        /*0038*/ 	.byte	0x04, 0x1c
        /*003a*/ 	.short	(.L_28 - .L_27)


	//   ....[0]....
.L_27:
        /*003c*/ 	.word	0x00000120


	//----- nvinfo : EIATTR_CBANK_PARAM_SIZE
	.align		4
.L_28:
        /*0040*/ 	.byte	0x03, 0x19
        /*0042*/ 	.short	0x0010


	//----- nvinfo : EIATTR_PARAM_CBANK
	.align		4
        /*0044*/ 	.byte	0x04, 0x0a
        /*0046*/ 	.short	(.L_30 - .L_29)
	.align		4
.L_29:
        /*0048*/ 	.word	index@(.nv.constant0._Z8update_WPfS_)
        /*004c*/ 	.short	0x0380
        /*004e*/ 	.short	0x0010


	//----- nvinfo : EIATTR_SW_WAR
	.align		4
.L_30:
        /*0050*/ 	.byte	0x04, 0x36
        /*0052*/ 	.short	(.L_32 - .L_31)
.L_31:
        /*0054*/ 	.word	0x00000008
.L_32:


//--------------------- .nv.info._Z10initializePf --------------------------
	.section	.nv.info._Z10initializePf,"",@"SHT_CUDA_INFO"
	.sectionflags	@""
	.align	4


	//----- nvinfo : EIATTR_CUDA_API_VERSION
	.align		4
        /*0000*/ 	.byte	0x04, 0x37
        /*0002*/ 	.short	(.L_34 - .L_33)
.L_33:
        /*0004*/ 	.word	0x00000082


	//----- nvinfo : EIATTR_KPARAM_INFO
	.align		4
.L_34:
        /*0008*/ 	.byte	0x04, 0x17
        /*000a*/ 	.short	(.L_36 - .L_35)
.L_35:
        /*000c*/ 	.word	0x00000000
        /*0010*/ 	.short	0x0000
        /*0012*/ 	.short	0x0000
        /*0014*/ 	.byte	0x00, 0xf5, 0x21, 0x00


	//----- nvinfo : EIATTR_SPARSE_MMA_MASK
	.align		4
.L_36:
        /*0018*/ 	.byte	0x03, 0x50
        /*001a*/ 	.short	0x0000


	//----- nvinfo : EIATTR_MAXREG_COUNT
	.align		4
        /*001c*/ 	.byte	0x03, 0x1b
        /*001e*/ 	.short	0x00ff


	//----- nvinfo : EIATTR_MERCURY_ISA_VERSION
	.align		4
        /*0020*/ 	.byte	0x03, 0x5f
        /*0022*/ 	.short	0x0101


	//----- nvinfo : EIATTR_VRC_CTA_INIT_COUNT
	.align		4
        /*0024*/ 	.byte	0x02, 0x4a
	.zero		1
	.zero		1


	//----- nvinfo : EIATTR_EXIT_INSTR_OFFSETS
	.align		4
        /*0028*/ 	.byte	0x04, 0x1c
        /*002a*/ 	.short	(.L_38 - .L_37)


	//   ....[0]....
.L_37:
        /*002c*/ 	.word	0x00000080


	//----- nvinfo : EIATTR_CBANK_PARAM_SIZE
	.align		4
.L_38:
        /*0030*/ 	.byte	0x03, 0x19
        /*0032*/ 	.short	0x0008


	//----- nvinfo : EIATTR_PARAM_CBANK
	.align		4
        /*0034*/ 	.byte	0x04, 0x0a
        /*0036*/ 	.short	(.L_40 - .L_39)
	.align		4
.L_39:
        /*0038*/ 	.word	index@(.nv.constant0._Z10initializePf)
        /*003c*/ 	.short	0x0380
        /*003e*/ 	.short	0x0008


	//----- nvinfo : EIATTR_SW_WAR
	.align		4
.L_40:
        /*0040*/ 	.byte	0x04, 0x36
        /*0042*/ 	.short	(.L_42 - .L_41)
.L_41:
        /*0044*/ 	.word	0x00000008
.L_42:


//--------------------- .nv.callgraph             --------------------------
	.section	.nv.callgraph,"",@"SHT_CUDA_CALLGRAPH"
	.align	4
	.sectionentsize	8
	.align		4
        /*0000*/ 	.word	0x00000000
	.align		4
        /*0004*/ 	.word	0xffffffff
	.align		4
        /*0008*/ 	.word	0x00000000
	.align		4
        /*000c*/ 	.word	0xfffffffe
	.align		4
        /*0010*/ 	.word	0x00000000
	.align		4
        /*0014*/ 	.word	0xfffffffd
	.align		4
        /*0018*/ 	.word	0x00000000
	.align		4
        /*001c*/ 	.word	0xfffffffc


//--------------------- .nv.constant4             --------------------------
	.section	.nv.constant4,"a",@progbits
	.align	8
	.align		8
.nv.constant4:
        /*0000*/ 	.dword	precalc_xorwow_matrix
	.align		8
        /*0008*/ 	.dword	precalc_xorwow_offset_matrix
	.align		8
        /*0010*/ 	.dword	mrg32k3aM1
	.align		8
        /*0018*/ 	.dword	mrg32k3aM2
	.align		8
        /*0020*/ 	.dword	mrg32k3aM1SubSeq
	.align		8
        /*0028*/ 	.dword	mrg32k3aM2SubSeq
	.align		8
        /*0030*/ 	.dword	mrg32k3aM1Seq
	.align		8
        /*0038*/ 	.dword	mrg32k3aM2Seq


//--------------------- .nv.constant3             --------------------------
	.section	.nv.constant3,"a",@progbits
	.align	8
.nv.constant3:
	.type		__cr_lgamma_table,@object
	.size		__cr_lgamma_table,(.L_8 - __cr_lgamma_table)
__cr_lgamma_table:
        /*0000*/ 	.byte	0x00, 0x00, 0x00, 0x00, 0x00, 0x00, 0x00, 0x00, 0x00, 0x00, 0x00, 0x00, 0x00, 0x00, 0x00, 0x00
        /*0010*/ 	.byte	0xef, 0x39, 0xfa, 0xfe, 0x42, 0x2e, 0xe6, 0x3f, 0x02, 0x20, 0x2a, 0xfa, 0x0b, 0xab, 0xfc, 0x3f
        /*0020*/ 	.byte	0xf9, 0x2c, 0x92, 0x7c, 0xa7, 0x6c, 0x09, 0x40, 0xc9, 0x79, 0x44, 0x3c, 0x64, 0x26, 0x13, 0x40
        /*0030*/ 	.byte	0xca, 0x01, 0xcf, 0x3a, 0x27, 0x51, 0x1a, 0x40, 0x30, 0xcc, 0x2d, 0xf3, 0xe1, 0x0c, 0x21, 0x40
        /*0040*/ 	.byte	0x0d, 0xb7, 0xfc, 0x82, 0x8e, 0x35, 0x25, 0x40
.L_8:


//--------------------- .text._Z8update_WPfS_     --------------------------
	.section	.text._Z8update_WPfS_,"ax",@progbits
	.align	128
        .global         _Z8update_WPfS_
        .type           _Z8update_WPfS_,@function
        .size           _Z8update_WPfS_,(.L_x_2 - _Z8update_WPfS_)
        .other          _Z8update_WPfS_,@"STO_CUDA_ENTRY STV_DEFAULT"
_Z8update_WPfS_:
.text._Z8update_WPfS_:
[----:B------:R-:W-:Y:S01]  /*0000*/  LDC R1, c[0x0][0x37c] ;  /* 0x0000df00ff017b82 */ /* 0x000fe20000000800 */
[----:B------:R-:W0:Y:S07]  /*0010*/  S2R R5, SR_TID.X ;  /* 0x0000000000057919 */ /* 0x000e2e0000002100 */
[----:B------:R-:W1:Y:S01]  /*0020*/  LDC.64 R6, c[0x0][0x388] ;  /* 0x0000e200ff067b82 */ /* 0x000e620000000a00 */
[----:B------:R-:W2:Y:S01]  /*0030*/  LDCU.64 UR4, c[0x0][0x358] ;  /* 0x00006b00ff0477ac */ /* 0x000ea20008000a00 */
[----:B------:R-:W0:Y:S06]  /*0040*/  S2R R0, SR_CTAID.X ;  /* 0x0000000000007919 */ /* 0x000e2c0000002500 */
[----:B------:R-:W3:Y:S01]  /*0050*/  LDC.64 R2, c[0x0][0x380] ;  /* 0x0000e000ff027b82 */ /* 0x000ee20000000a00 */
[----:B0-----:R-:W-:-:S04]  /*0060*/  IMAD R5, R0, 0x3e8, R5 ;  /* 0x000003e800057824 */ /* 0x001fc800078e0205 */
[----:B-1----:R-:W-:-:S04]  /*0070*/  IMAD.WIDE.U32 R6, R5, 0x4, R6 ;  /* 0x0000000405067825 */ /* 0x002fc800078e0006 */
[----:B---3--:R-:W-:Y:S02]  /*0080*/  IMAD.WIDE.U32 R2, R5, 0x4, R2 ;  /* 0x0000000405027825 */ /* 0x008fe400078e0002 */
[----:B--2---:R-:W2:Y:S04]  /*0090*/  LDG.E R6, desc[UR4][R6.64] ;  /* 0x0000000406067981 */ /* 0x004ea8000c1e1900 */
[----:B------:R-:W3:Y:S01]  /*00a0*/  LDG.E R0, desc[UR4][R2.64] ;  /* 0x0000000402007981 */ /* 0x000ee2000c1e1900 */
[----:B------:R-:W-:Y:S01]  /*00b0*/  UMOV UR6, 0x4ea03a72 ;  /* 0x4ea03a7200067882 */ /* 0x000fe20000000000 */
[----:B------:R-:W-:Y:S01]  /*00c0*/  UMOV UR7, 0x3fa030dc ;  /* 0x3fa030dc00077882 */ /* 0x000fe20000000000 */
[----:B--2---:R-:W-:Y:S08]  /*00d0*/  F2F.F64.F32 R8, R6 ;  /* 0x0000000600087310 */ /* 0x004ff00000201800 */
[----:B---3--:R-:W0:Y:S02]  /*00e0*/  F2F.F64.F32 R4, R0 ;  /* 0x0000000000047310 */ /* 0x008e240000201800 */
[----:B0-----:R-:W-:-:S10]  /*00f0*/  DFMA R4, R8, UR6, R4 ;  /* 0x0000000608047c2b */ /* 0x001fd40008000004 */
[----:B------:R-:W0:Y:S02]  /*0100*/  F2F.F32.F64 R5, R4 ;  /* 0x0000000400057310 */ /* 0x000e240000301000 */
[----:B0-----:R-:W-:Y:S01]  /*0110*/  STG.E desc[UR4][R2.64], R5 ;  /* 0x0000000502007986 */ /* 0x001fe2000c101904 */
[----:B------:R-:W-:Y:S05]  /*0120*/  EXIT ;  /* 0x000000000000794d */ /* 0x000fea0003800000 */
.L_x_0:
[----:B------:R-:W-:-:S00]  /*0130*/  BRA `(.L_x_0) ;  /* 0xfffffffc00fc7947 */ /* 0x000fc0000383ffff */
[----:B------:R-:W-:-:S00]  /*0140*/  NOP ;  /* 0x0000000000007918 */ /* 0x000fc00000000000 */
        /* <DEDUP_REMOVED lines=11> */
.L_x_2:


//--------------------- .text._Z10initializePf    --------------------------
	.section	.text._Z10initializePf,"ax",@progbits
	.align	128
        .global         _Z10initializePf
        .type           _Z10initializePf,@function
        .size           _Z10initializePf,(.L_x_3 - _Z10initializePf)
        .other          _Z10initializePf,@"STO_CUDA_ENTRY STV_DEFAULT"
_Z10initializePf:
.text._Z10initializePf:
[----:B------:R-:W-:Y:S01]  /*0000*/  LDC R1, c[0x0][0x37c] ;  /* 0x0000df00ff017b82 */ /* 0x000fe20000000800 */
[----:B------:R-:W0:Y:S07]  /*0010*/  S2R R5, SR_TID.X ;  /* 0x0000000000057919 */ /* 0x000e2e0000002100 */
[----:B------:R-:W1:Y:S01]  /*0020*/  LDC.64 R2, c[0x0][0x380] ;  /* 0x0000e000ff027b82 */ /* 0x000e620000000a00 */
[----:B------:R-:W2:Y:S01]  /*0030*/  LDCU.64 UR4, c[0x0][0x358] ;  /* 0x00006b00ff0477ac */ /* 0x000ea20008000a00 */
[----:B------:R-:W0:Y:S02]  /*0040*/  S2R R0, SR_CTAID.X ;  /* 0x0000000000007919 */ /* 0x000e240000002500 */
[----:B0-----:R-:W-:-:S04]  /*0050*/  IMAD R5, R0, 0x3e8, R5 ;  /* 0x000003e800057824 */ /* 0x001fc800078e0205 */
[----:B-1----:R-:W-:-:S05]  /*0060*/  IMAD.WIDE.U32 R2, R5, 0x4, R2 ;  /* 0x0000000405027825 */ /* 0x002fca00078e0002 */
[----:B--2---:R-:W-:Y:S01]  /*0070*/  STG.E desc[UR4][R2.64], RZ ;  /* 0x000000ff02007986 */ /* 0x004fe2000c101904 */
[----:B------:R-:W-:Y:S05]  /*0080*/  EXIT ;  /* 0x000000000000794d */ /* 0x000fea0003800000 */
.L_x_1:
        /* <DEDUP_REMOVED lines=15> */
.L_x_3:


//--------------------- .nv.global.init           --------------------------
	.section	.nv.global.init,"aw",@progbits
	.align	4
.nv.global.init:
	.type		mrg32k3aM1SubSeq,@object
	.size		mrg32k3aM1SubSeq,(mrg32k3aM2SubSeq - mrg32k3aM1SubSeq)
mrg32k3aM1SubSeq:
        /*0000*/ 	.byte	0x0b, 0xcc, 0xee, 0x04, 0x73, 0x29, 0x8b, 0x6f, 0xf6, 0x53, 0x03, 0xf6, 0x23, 0xf6, 0xea, 0xda
        /* <DEDUP_REMOVED lines=125> */
	.type		mrg32k3aM2SubSeq,@object
	.size		mrg32k3aM2SubSeq,(mrg32k3aM1 - mrg32k3aM2SubSeq)
mrg32k3aM2SubSeq:
        /* <DEDUP_REMOVED lines=126> */
	.type		mrg32k3aM1,@object
	.size		mrg32k3aM1,(mrg32k3aM1Seq - mrg32k3aM1)
mrg32k3aM1:
        /* <DEDUP_REMOVED lines=144> */
	.type		mrg32k3aM1Seq,@object
	.size		mrg32k3aM1Seq,(mrg32k3aM2 - mrg32k3aM1Seq)
mrg32k3aM1Seq:
        /* <DEDUP_REMOVED lines=144> */
	.type		mrg32k3aM2,@object
	.size		mrg32k3aM2,(mrg32k3aM2Seq - mrg32k3aM2)
mrg32k3aM2:
        /* <DEDUP_REMOVED lines=144> */
	.type		mrg32k3aM2Seq,@object
	.size		mrg32k3aM2Seq,(precalc_xorwow_matrix - mrg32k3aM2Seq)
mrg32k3aM2Seq:
        /* <DEDUP_REMOVED lines=144> */
	.type		precalc_xorwow_matrix,@object
	.size		precalc_xorwow_matrix,(precalc_xorwow_offset_matrix - precalc_xorwow_matrix)
precalc_xorwow_matrix:
        /* <DEDUP_REMOVED lines=6400> */
	.type		precalc_xorwow_offset_matrix,@object
	.size		precalc_xorwow_offset_matrix,(.L_1 - precalc_xorwow_offset_matrix)
precalc_xorwow_offset_matrix:
        /* <DEDUP_REMOVED lines=6400> */
.L_1:


//--------------------- .nv.shared.reserved.0     --------------------------
	.section	.nv.shared.reserved.0,"aw",@nobits
	.weak		__nv_reservedSMEM_offset_0_alias
	.size		__nv_reservedSMEM_offset_0_alias, 0, 64
	.other		__nv_reservedSMEM_offset_0_alias,@"STO_CUDA_RESERVED_SHARED STV_DEFAULT"
__nv_reservedSMEM_offset_0_alias:
	.zero		0
	.zero		64


//--------------------- .nv.constant0._Z8update_WPfS_ --------------------------
	.section	.nv.constant0._Z8update_WPfS_,"a",@progbits
	.sectionflags	@""
	.align	4
.nv.constant0._Z8update_WPfS_:
	.zero		912


//--------------------- .nv.constant0._Z10initializePf --------------------------
	.section	.nv.constant0._Z10initializePf,"a",@progbits
	.sectionflags	@""
	.align	4
.nv.constant0._Z10initializePf:
	.zero		904


//--------------------- SYMBOLS --------------------------

	.type		.nv.reservedSmem.offset0,@object
	.size		.nv.reservedSmem.offset0,0x4
